//
// Generated by NVIDIA NVVM Compiler
//
// Compiler Build ID: CL-36424714
// Cuda compilation tools, release 13.0, V13.0.88
// Based on NVVM 20.0.0
//

.version 9.0
.target sm_100
.address_size 64

	// .globl	_Z6reduceILj256ELi128EEvPfS0_j
// _ZZ6reduceILj256ELi128EEvPfS0_jE5sdata has been demoted

.visible .entry _Z6reduceILj256ELi128EEvPfS0_j(
	.param .u64 .ptr .align 1 _Z6reduceILj256ELi128EEvPfS0_j_param_0,
	.param .u64 .ptr .align 1 _Z6reduceILj256ELi128EEvPfS0_j_param_1,
	.param .u32 _Z6reduceILj256ELi128EEvPfS0_j_param_2
)
{
	.reg .pred 	%p<5>;
	.reg .b32 	%r<11>;
	.reg .b32 	%f<282>;
	.reg .b64 	%rd<15>;
	// demoted variable
	.shared .align 4 .b8 _ZZ6reduceILj256ELi128EEvPfS0_jE5sdata[1024];
	ld.param.u64 	%rd2, [_Z6reduceILj256ELi128EEvPfS0_j_param_0];
	ld.param.u64 	%rd1, [_Z6reduceILj256ELi128EEvPfS0_j_param_1];
	cvta.to.global.u64 	%rd3, %rd2;
	mov.u32 	%r1, %tid.x;
	mov.u32 	%r2, %ctaid.x;
	shl.b32 	%r4, %r2, 15;
	or.b32  	%r5, %r4, %r1;
	shl.b32 	%r6, %r1, 2;
	mov.u32 	%r7, _ZZ6reduceILj256ELi128EEvPfS0_jE5sdata;
	add.s32 	%r3, %r7, %r6;
	mul.wide.u32 	%rd4, %r5, 4;
	add.s64 	%rd5, %rd3, %rd4;
	ld.global.f32 	%f1, [%rd5];
	add.f32 	%f2, %f1, 0f00000000;
	ld.global.f32 	%f3, [%rd5+1024];
	add.f32 	%f4, %f3, %f2;
	ld.global.f32 	%f5, [%rd5+2048];
	add.f32 	%f6, %f5, %f4;
	ld.global.f32 	%f7, [%rd5+3072];
	add.f32 	%f8, %f7, %f6;
	ld.global.f32 	%f9, [%rd5+4096];
	add.f32 	%f10, %f9, %f8;
	ld.global.f32 	%f11, [%rd5+5120];
	add.f32 	%f12, %f11, %f10;
	ld.global.f32 	%f13, [%rd5+6144];
	add.f32 	%f14, %f13, %f12;
	ld.global.f32 	%f15, [%rd5+7168];
	add.f32 	%f16, %f15, %f14;
	ld.global.f32 	%f17, [%rd5+8192];
	add.f32 	%f18, %f17, %f16;
	ld.global.f32 	%f19, [%rd5+9216];
	add.f32 	%f20, %f19, %f18;
	ld.global.f32 	%f21, [%rd5+10240];
	add.f32 	%f22, %f21, %f20;
	ld.global.f32 	%f23, [%rd5+11264];
	add.f32 	%f24, %f23, %f22;
	ld.global.f32 	%f25, [%rd5+12288];
	add.f32 	%f26, %f25, %f24;
	ld.global.f32 	%f27, [%rd5+13312];
	add.f32 	%f28, %f27, %f26;
	ld.global.f32 	%f29, [%rd5+14336];
	add.f32 	%f30, %f29, %f28;
	ld.global.f32 	%f31, [%rd5+15360];
	add.f32 	%f32, %f31, %f30;
	ld.global.f32 	%f33, [%rd5+16384];
	add.f32 	%f34, %f33, %f32;
	ld.global.f32 	%f35, [%rd5+17408];
	add.f32 	%f36, %f35, %f34;
	ld.global.f32 	%f37, [%rd5+18432];
	add.f32 	%f38, %f37, %f36;
	ld.global.f32 	%f39, [%rd5+19456];
	add.f32 	%f40, %f39, %f38;
	ld.global.f32 	%f41, [%rd5+20480];
	add.f32 	%f42, %f41, %f40;
	ld.global.f32 	%f43, [%rd5+21504];
	add.f32 	%f44, %f43, %f42;
	ld.global.f32 	%f45, [%rd5+22528];
	add.f32 	%f46, %f45, %f44;
	ld.global.f32 	%f47, [%rd5+23552];
	add.f32 	%f48, %f47, %f46;
	ld.global.f32 	%f49, [%rd5+24576];
	add.f32 	%f50, %f49, %f48;
	ld.global.f32 	%f51, [%rd5+25600];
	add.f32 	%f52, %f51, %f50;
	ld.global.f32 	%f53, [%rd5+26624];
	add.f32 	%f54, %f53, %f52;
	ld.global.f32 	%f55, [%rd5+27648];
	add.f32 	%f56, %f55, %f54;
	ld.global.f32 	%f57, [%rd5+28672];
	add.f32 	%f58, %f57, %f56;
	ld.global.f32 	%f59, [%rd5+29696];
	add.f32 	%f60, %f59, %f58;
	ld.global.f32 	%f61, [%rd5+30720];
	add.f32 	%f62, %f61, %f60;
	ld.global.f32 	%f63, [%rd5+31744];
	add.f32 	%f64, %f63, %f62;
	ld.global.f32 	%f65, [%rd5+32768];
	add.f32 	%f66, %f65, %f64;
	ld.global.f32 	%f67, [%rd5+33792];
	add.f32 	%f68, %f67, %f66;
	ld.global.f32 	%f69, [%rd5+34816];
	add.f32 	%f70, %f69, %f68;
	ld.global.f32 	%f71, [%rd5+35840];
	add.f32 	%f72, %f71, %f70;
	ld.global.f32 	%f73, [%rd5+36864];
	add.f32 	%f74, %f73, %f72;
	ld.global.f32 	%f75, [%rd5+37888];
	add.f32 	%f76, %f75, %f74;
	ld.global.f32 	%f77, [%rd5+38912];
	add.f32 	%f78, %f77, %f76;
	ld.global.f32 	%f79, [%rd5+39936];
	add.f32 	%f80, %f79, %f78;
	ld.global.f32 	%f81, [%rd5+40960];
	add.f32 	%f82, %f81, %f80;
	ld.global.f32 	%f83, [%rd5+41984];
	add.f32 	%f84, %f83, %f82;
	ld.global.f32 	%f85, [%rd5+43008];
	add.f32 	%f86, %f85, %f84;
	ld.global.f32 	%f87, [%rd5+44032];
	add.f32 	%f88, %f87, %f86;
	ld.global.f32 	%f89, [%rd5+45056];
	add.f32 	%f90, %f89, %f88;
	ld.global.f32 	%f91, [%rd5+46080];
	add.f32 	%f92, %f91, %f90;
	ld.global.f32 	%f93, [%rd5+47104];
	add.f32 	%f94, %f93, %f92;
	ld.global.f32 	%f95, [%rd5+48128];
	add.f32 	%f96, %f95, %f94;
	ld.global.f32 	%f97, [%rd5+49152];
	add.f32 	%f98, %f97, %f96;
	ld.global.f32 	%f99, [%rd5+50176];
	add.f32 	%f100, %f99, %f98;
	ld.global.f32 	%f101, [%rd5+51200];
	add.f32 	%f102, %f101, %f100;
	ld.global.f32 	%f103, [%rd5+52224];
	add.f32 	%f104, %f103, %f102;
	ld.global.f32 	%f105, [%rd5+53248];
	add.f32 	%f106, %f105, %f104;
	ld.global.f32 	%f107, [%rd5+54272];
	add.f32 	%f108, %f107, %f106;
	ld.global.f32 	%f109, [%rd5+55296];
	add.f32 	%f110, %f109, %f108;
	ld.global.f32 	%f111, [%rd5+56320];
	add.f32 	%f112, %f111, %f110;
	ld.global.f32 	%f113, [%rd5+57344];
	add.f32 	%f114, %f113, %f112;
	ld.global.f32 	%f115, [%rd5+58368];
	add.f32 	%f116, %f115, %f114;
	ld.global.f32 	%f117, [%rd5+59392];
	add.f32 	%f118, %f117, %f116;
	ld.global.f32 	%f119, [%rd5+60416];
	add.f32 	%f120, %f119, %f118;
	ld.global.f32 	%f121, [%rd5+61440];
	add.f32 	%f122, %f121, %f120;
	ld.global.f32 	%f123, [%rd5+62464];
	add.f32 	%f124, %f123, %f122;
	ld.global.f32 	%f125, [%rd5+63488];
	add.f32 	%f126, %f125, %f124;
	ld.global.f32 	%f127, [%rd5+64512];
	add.f32 	%f128, %f127, %f126;
	ld.global.f32 	%f129, [%rd5+65536];
	add.f32 	%f130, %f129, %f128;
	ld.global.f32 	%f131, [%rd5+66560];
	add.f32 	%f132, %f131, %f130;
	ld.global.f32 	%f133, [%rd5+67584];
	add.f32 	%f134, %f133, %f132;
	ld.global.f32 	%f135, [%rd5+68608];
	add.f32 	%f136, %f135, %f134;
	ld.global.f32 	%f137, [%rd5+69632];
	add.f32 	%f138, %f137, %f136;
	ld.global.f32 	%f139, [%rd5+70656];
	add.f32 	%f140, %f139, %f138;
	ld.global.f32 	%f141, [%rd5+71680];
	add.f32 	%f142, %f141, %f140;
	ld.global.f32 	%f143, [%rd5+72704];
	add.f32 	%f144, %f143, %f142;
	ld.global.f32 	%f145, [%rd5+73728];
	add.f32 	%f146, %f145, %f144;
	ld.global.f32 	%f147, [%rd5+74752];
	add.f32 	%f148, %f147, %f146;
	ld.global.f32 	%f149, [%rd5+75776];
	add.f32 	%f150, %f149, %f148;
	ld.global.f32 	%f151, [%rd5+76800];
	add.f32 	%f152, %f151, %f150;
	ld.global.f32 	%f153, [%rd5+77824];
	add.f32 	%f154, %f153, %f152;
	ld.global.f32 	%f155, [%rd5+78848];
	add.f32 	%f156, %f155, %f154;
	ld.global.f32 	%f157, [%rd5+79872];
	add.f32 	%f158, %f157, %f156;
	ld.global.f32 	%f159, [%rd5+80896];
	add.f32 	%f160, %f159, %f158;
	ld.global.f32 	%f161, [%rd5+81920];
	add.f32 	%f162, %f161, %f160;
	ld.global.f32 	%f163, [%rd5+82944];
	add.f32 	%f164, %f163, %f162;
	ld.global.f32 	%f165, [%rd5+83968];
	add.f32 	%f166, %f165, %f164;
	ld.global.f32 	%f167, [%rd5+84992];
	add.f32 	%f168, %f167, %f166;
	ld.global.f32 	%f169, [%rd5+86016];
	add.f32 	%f170, %f169, %f168;
	ld.global.f32 	%f171, [%rd5+87040];
	add.f32 	%f172, %f171, %f170;
	ld.global.f32 	%f173, [%rd5+88064];
	add.f32 	%f174, %f173, %f172;
	ld.global.f32 	%f175, [%rd5+89088];
	add.f32 	%f176, %f175, %f174;
	ld.global.f32 	%f177, [%rd5+90112];
	add.f32 	%f178, %f177, %f176;
	ld.global.f32 	%f179, [%rd5+91136];
	add.f32 	%f180, %f179, %f178;
	ld.global.f32 	%f181, [%rd5+92160];
	add.f32 	%f182, %f181, %f180;
	ld.global.f32 	%f183, [%rd5+93184];
	add.f32 	%f184, %f183, %f182;
	ld.global.f32 	%f185, [%rd5+94208];
	add.f32 	%f186, %f185, %f184;
	ld.global.f32 	%f187, [%rd5+95232];
	add.f32 	%f188, %f187, %f186;
	ld.global.f32 	%f189, [%rd5+96256];
	add.f32 	%f190, %f189, %f188;
	ld.global.f32 	%f191, [%rd5+97280];
	add.f32 	%f192, %f191, %f190;
	ld.global.f32 	%f193, [%rd5+98304];
	add.f32 	%f194, %f193, %f192;
	ld.global.f32 	%f195, [%rd5+99328];
	add.f32 	%f196, %f195, %f194;
	ld.global.f32 	%f197, [%rd5+100352];
	add.f32 	%f198, %f197, %f196;
	ld.global.f32 	%f199, [%rd5+101376];
	add.f32 	%f200, %f199, %f198;
	ld.global.f32 	%f201, [%rd5+102400];
	add.f32 	%f202, %f201, %f200;
	ld.global.f32 	%f203, [%rd5+103424];
	add.f32 	%f204, %f203, %f202;
	ld.global.f32 	%f205, [%rd5+104448];
	add.f32 	%f206, %f205, %f204;
	ld.global.f32 	%f207, [%rd5+105472];
	add.f32 	%f208, %f207, %f206;
	ld.global.f32 	%f209, [%rd5+106496];
	add.f32 	%f210, %f209, %f208;
	ld.global.f32 	%f211, [%rd5+107520];
	add.f32 	%f212, %f211, %f210;
	ld.global.f32 	%f213, [%rd5+108544];
	add.f32 	%f214, %f213, %f212;
	ld.global.f32 	%f215, [%rd5+109568];
	add.f32 	%f216, %f215, %f214;
	ld.global.f32 	%f217, [%rd5+110592];
	add.f32 	%f218, %f217, %f216;
	ld.global.f32 	%f219, [%rd5+111616];
	add.f32 	%f220, %f219, %f218;
	ld.global.f32 	%f221, [%rd5+112640];
	add.f32 	%f222, %f221, %f220;
	ld.global.f32 	%f223, [%rd5+113664];
	add.f32 	%f224, %f223, %f222;
	ld.global.f32 	%f225, [%rd5+114688];
	add.f32 	%f226, %f225, %f224;
	ld.global.f32 	%f227, [%rd5+115712];
	add.f32 	%f228, %f227, %f226;
	ld.global.f32 	%f229, [%rd5+116736];
	add.f32 	%f230, %f229, %f228;
	ld.global.f32 	%f231, [%rd5+117760];
	add.f32 	%f232, %f231, %f230;
	ld.global.f32 	%f233, [%rd5+118784];
	add.f32 	%f234, %f233, %f232;
	ld.global.f32 	%f235, [%rd5+119808];
	add.f32 	%f236, %f235, %f234;
	ld.global.f32 	%f237, [%rd5+120832];
	add.f32 	%f238, %f237, %f236;
	ld.global.f32 	%f239, [%rd5+121856];
	add.f32 	%f240, %f239, %f238;
	ld.global.f32 	%f241, [%rd5+122880];
	add.f32 	%f242, %f241, %f240;
	ld.global.f32 	%f243, [%rd5+123904];
	add.f32 	%f244, %f243, %f242;
	ld.global.f32 	%f245, [%rd5+124928];
	add.f32 	%f246, %f245, %f244;
	ld.global.f32 	%f247, [%rd5+125952];
	add.f32 	%f248, %f247, %f246;
	ld.global.f32 	%f249, [%rd5+126976];
	add.f32 	%f250, %f249, %f248;
	add.s32 	%r8, %r5, 32000;
	mul.wide.u32 	%rd6, %r8, 4;
	add.s64 	%rd7, %rd3, %rd6;
	ld.global.f32 	%f251, [%rd7];
	add.f32 	%f252, %f251, %f250;
	add.s32 	%r9, %r5, 32256;
	mul.wide.u32 	%rd8, %r9, 4;
	add.s64 	%rd9, %rd3, %rd8;
	ld.global.f32 	%f253, [%rd9];
	add.f32 	%f254, %f253, %f252;
	add.s32 	%r10, %r5, 32512;
	mul.wide.u32 	%rd10, %r10, 4;
	add.s64 	%rd11, %rd3, %rd10;
	ld.global.f32 	%f255, [%rd11];
	add.f32 	%f256, %f255, %f254;
	st.shared.f32 	[%r3], %f256;
	bar.sync 	0;
	setp.gt.u32 	%p1, %r1, 127;
	@%p1 bra 	$L__BB0_2;
	ld.shared.f32 	%f257, [%r3+512];
	ld.shared.f32 	%f258, [%r3];
	add.f32 	%f259, %f257, %f258;
	st.shared.f32 	[%r3], %f259;
$L__BB0_2:
	bar.sync 	0;
	setp.gt.u32 	%p2, %r1, 63;
	@%p2 bra 	$L__BB0_4;
	ld.shared.f32 	%f260, [%r3+256];
	ld.shared.f32 	%f261, [%r3];
	add.f32 	%f262, %f260, %f261;
	st.shared.f32 	[%r3], %f262;
$L__BB0_4:
	bar.sync 	0;
	setp.gt.u32 	%p3, %r1, 31;
	@%p3 bra 	$L__BB0_7;
	ld.volatile.shared.f32 	%f263, [%r3+128];
	ld.volatile.shared.f32 	%f264, [%r3];
	add.f32 	%f265, %f263, %f264;
	st.volatile.shared.f32 	[%r3], %f265;
	ld.volatile.shared.f32 	%f266, [%r3+64];
	ld.volatile.shared.f32 	%f267, [%r3];
	add.f32 	%f268, %f266, %f267;
	st.volatile.shared.f32 	[%r3], %f268;
	ld.volatile.shared.f32 	%f269, [%r3+32];
	ld.volatile.shared.f32 	%f270, [%r3];
	add.f32 	%f271, %f269, %f270;
	st.volatile.shared.f32 	[%r3], %f271;
	ld.volatile.shared.f32 	%f272, [%r3+16];
	ld.volatile.shared.f32 	%f273, [%r3];
	add.f32 	%f274, %f272, %f273;
	st.volatile.shared.f32 	[%r3], %f274;
	ld.volatile.shared.f32 	%f275, [%r3+8];
	ld.volatile.shared.f32 	%f276, [%r3];
	add.f32 	%f277, %f275, %f276;
	st.volatile.shared.f32 	[%r3], %f277;
	ld.volatile.shared.f32 	%f278, [%r3+4];
	ld.volatile.shared.f32 	%f279, [%r3];
	add.f32 	%f280, %f278, %f279;
	st.volatile.shared.f32 	[%r3], %f280;
	setp.ne.s32 	%p4, %r1, 0;
	@%p4 bra 	$L__BB0_7;
	ld.shared.f32 	%f281, [_ZZ6reduceILj256ELi128EEvPfS0_jE5sdata];
	cvta.to.global.u64 	%rd12, %rd1;
	mul.wide.u32 	%rd13, %r2, 4;
	add.s64 	%rd14, %rd12, %rd13;
	st.global.f32 	[%rd14], %f281;
$L__BB0_7:
	ret;

}


// ===== COMPILED SASS (sm_100) =====

	.target	sm_100

	.elftype	@"ET_EXEC"


//--------------------- .note.nv.tkinfo           --------------------------
	.section	.note.nv.tkinfo,"",@"SHT_NOTE"
	.sectionflags	@"SHF_NOTE_NV_TKINFO"
	.tkinfo
        /*0018*/ 	.word	0x00000002
        /*0030*/ 	.string	""
        /*0030*/ 	.string	"ptxas"
        /*0030*/ 	.string	"Cuda compilation tools, release 13.0, V13.0.88"
        /*0030*/ 	.string	"Build cuda_13.0.r13.0/compiler.36424714_0"
        /*0030*/ 	.string	"-arch sm_100 -m 64 "



//--------------------- .note.nv.cuinfo           --------------------------
	.section	.note.nv.cuinfo,"",@"SHT_NOTE"
	.sectionflags	@"SHF_NOTE_NV_CUINFO"
        /*0018*/ 	.short	0x0002
        /*001a*/ 	.short	0x0064
        /*001c*/ 	.short	0x0082
	.zero		2


//--------------------- .nv.info                  --------------------------
	.section	.nv.info,"",@"SHT_CUDA_INFO"
	.align	4


	//----- nvinfo : EIATTR_REGCOUNT
	.align		4
        /*0000*/ 	.byte	0x04, 0x2f
        /*0002*/ 	.short	(.L_1 - .L_0)
	.align		4
.L_0:
        /*0004*/ 	.word	index@(_Z6reduceILj256ELi128EEvPfS0_j)
        /*0008*/ 	.word	0x00000020


	//----- nvinfo : EIATTR_FRAME_SIZE
	.align		4
.L_1:
        /*000c*/ 	.byte	0x04, 0x11
        /*000e*/ 	.short	(.L_3 - .L_2)
	.align		4
.L_2:
        /*0010*/ 	.word	index@(_Z6reduceILj256ELi128EEvPfS0_j)
        /*0014*/ 	.word	0x00000000


	//----- nvinfo : EIATTR_MIN_STACK_SIZE
	.align		4
.L_3:
        /*0018*/ 	.byte	0x04, 0x12
        /*001a*/ 	.short	(.L_5 - .L_4)
	.align		4
.L_4:
        /*001c*/ 	.word	index@(_Z6reduceILj256ELi128EEvPfS0_j)
        /*0020*/ 	.word	0x00000000
.L_5:


//--------------------- .nv.compat                --------------------------
	.section	.nv.compat,"",@"SHT_CUDA_COMPAT_INFO"
	.align	4
        /*0000*/ 	.byte	0x02, 0x09, 0x00, 0x00, 0x02, 0x02, 0x01, 0x00, 0x02, 0x05, 0x05, 0x00, 0x03, 0x07, 0x01, 0x01
        /*0010*/ 	.byte	0x02, 0x03, 0x00, 0x00, 0x02, 0x06, 0x01, 0x00, 0x04, 0x0b, 0x08, 0x00, 0x09, 0x00, 0x00, 0x00
        /*0020*/ 	.byte	0x00, 0x00, 0x00, 0x00


//--------------------- .nv.info._Z6reduceILj256ELi128EEvPfS0_j --------------------------
	.section	.nv.info._Z6reduceILj256ELi128EEvPfS0_j,"",@"SHT_CUDA_INFO"
	.sectionflags	@""
	.align	4


	//----- nvinfo : EIATTR_CUDA_API_VERSION
	.align		4
        /*0000*/ 	.byte	0x04, 0x37
        /*0002*/ 	.short	(.L_7 - .L_6)
.L_6:
        /*0004*/ 	.word	0x00000082


	//----- nvinfo : EIATTR_KPARAM_INFO
	.align		4
.L_7:
        /*0008*/ 	.byte	0x04, 0x17
        /*000a*/ 	.short	(.L_9 - .L_8)
.L_8:
        /*000c*/ 	.word	0x00000000
        /*0010*/ 	.short	0x0002
        /*0012*/ 	.short	0x0010
        /*0014*/ 	.byte	0x00, 0xf0, 0x11, 0x00


	//----- nvinfo : EIATTR_KPARAM_INFO
	.align		4
.L_9:
        /*0018*/ 	.byte	0x04, 0x17
        /*001a*/ 	.short	(.L_11 - .L_10)
.L_10:
        /*001c*/ 	.word	0x00000000
        /*0020*/ 	.short	0x0001
        /*0022*/ 	.short	0x0008
        /*0024*/ 	.byte	0x00, 0xf5, 0x21, 0x00


	//----- nvinfo : EIATTR_KPARAM_INFO
	.align		4
.L_11:
        /*0028*/ 	.byte	0x04, 0x17
        /*002a*/ 	.short	(.L_13 - .L_12)
.L_12:
        /*002c*/ 	.word	0x00000000
        /*0030*/ 	.short	0x0000
        /*0032*/ 	.short	0x0000
        /*0034*/ 	.byte	0x00, 0xf5, 0x21, 0x00


	//----- nvinfo : EIATTR_SPARSE_MMA_MASK
	.align		4
.L_13:
        /*0038*/ 	.byte	0x03, 0x50
        /*003a*/ 	.short	0x0000


	//----- nvinfo : EIATTR_MAXREG_COUNT
	.align		4
        /*003c*/ 	.byte	0x03, 0x1b
        /*003e*/ 	.short	0x00ff


	//----- nvinfo : EIATTR_NUM_BARRIERS
	.align		4
        /*0040*/ 	.byte	0x02, 0x4c
        /*0042*/ 	.byte	0x01
	.zero		1


	//----- nvinfo : EIATTR_MERCURY_ISA_VERSION
	.align		4
        /*0044*/ 	.byte	0x03, 0x5f
        /*0046*/ 	.short	0x0101


	//----- nvinfo : EIATTR_VRC_CTA_INIT_COUNT
	.align		4
        /*0048*/ 	.byte	0x02, 0x4a
	.zero		1
	.zero		1


	//----- nvinfo : EIATTR_EXIT_INSTR_OFFSETS
	.align		4
        /*004c*/ 	.byte	0x04, 0x1c
        /*004e*/ 	.short	(.L_15 - .L_14)


	//   ....[0]....
.L_14:
        /*0050*/ 	.word	0x00001210


	//   ....[1]....
        /*0054*/ 	.word	0x000013b0


	//   ....[2]....
        /*0058*/ 	.word	0x00001400


	//----- nvinfo : EIATTR_CBANK_PARAM_SIZE
	.align		4
.L_15:
        /*005c*/ 	.byte	0x03, 0x19
        /*005e*/ 	.short	0x0014


	//----- nvinfo : EIATTR_PARAM_CBANK
	.align		4
        /*0060*/ 	.byte	0x04, 0x0a
        /*0062*/ 	.short	(.L_17 - .L_16)
	.align		4
.L_16:
        /*0064*/ 	.word	index@(.nv.constant0._Z6reduceILj256ELi128EEvPfS0_j)
        /*0068*/ 	.short	0x0380
        /*006a*/ 	.short	0x0014


	//----- nvinfo : EIATTR_SW_WAR
	.align		4
.L_17:
        /*006c*/ 	.byte	0x04, 0x36
        /*006e*/ 	.short	(.L_19 - .L_18)
.L_18:
        /*0070*/ 	.word	0x00000008
.L_19:


//--------------------- .nv.callgraph             --------------------------
	.section	.nv.callgraph,"",@"SHT_CUDA_CALLGRAPH"
	.align	4
	.sectionentsize	8
	.align		4
        /*0000*/ 	.word	0x00000000
	.align		4
        /*0004*/ 	.word	0xffffffff
	.align		4
        /*0008*/ 	.word	0x00000000
	.align		4
        /*000c*/ 	.word	0xfffffffe
	.align		4
        /*0010*/ 	.word	0x00000000
	.align		4
        /*0014*/ 	.word	0xfffffffd
	.align		4
        /*0018*/ 	.word	0x00000000
	.align		4
        /*001c*/ 	.word	0xfffffffc


//--------------------- .text._Z6reduceILj256ELi128EEvPfS0_j --------------------------
	.section	.text._Z6reduceILj256ELi128EEvPfS0_j,"ax",@progbits
	.align	128
        .global         _Z6reduceILj256ELi128EEvPfS0_j
        .type           _Z6reduceILj256ELi128EEvPfS0_j,@function
        .size           _Z6reduceILj256ELi128EEvPfS0_j,(.L_x_1 - _Z6reduceILj256ELi128EEvPfS0_j)
        .other          _Z6reduceILj256ELi128EEvPfS0_j,@"STO_CUDA_ENTRY STV_DEFAULT"
_Z6reduceILj256ELi128EEvPfS0_j:
.text._Z6reduceILj256ELi128EEvPfS0_j:
[----:B------:R-:W-:Y:S01]  /*0000*/  LDC R1, c[0x0][0x37c] ;  /* 0x0000df00ff017b82 */ /* 0x000fe20000000800 */
[----:B------:R-:W0:Y:S07]  /*0010*/  S2R R0, SR_CTAID.X ;  /* 0x0000000000007919 */ /* 0x000e2e0000002500 */
[----:B------:R-:W1:Y:S01]  /*0020*/  LDC.64 R2, c[0x0][0x380] ;  /* 0x0000e000ff027b82 */ /* 0x000e620000000a00 */
[----:B------:R-:W2:Y:S01]  /*0030*/  LDCU.64 UR6, c[0x0][0x358] ;  /* 0x00006b00ff0677ac */ /* 0x000ea20008000a00 */
[----:B------:R-:W3:Y:S01]  /*0040*/  S2R R10, SR_TID.X ;  /* 0x00000000000a7919 */ /* 0x000ee20000002100 */
[----:B0-----:R-:W-:-:S04]  /*0050*/  SHF.L.U32 R5, R0, 0xf, RZ ;  /* 0x0000000f00057819 */ /* 0x001fc800000006ff */
[----:B---3--:R-:W-:-:S05]  /*0060*/  LOP3.LUT R5, R5, R10, RZ, 0xfc, !PT ;  /* 0x0000000a05057212 */ /* 0x008fca00078efcff */
[----:B-1----:R-:W-:-:S05]  /*0070*/  IMAD.WIDE.U32 R6, R5, 0x4, R2 ;  /* 0x0000000405067825 */ /* 0x002fca00078e0002 */
[----:B--2---:R-:W2:Y:S04]  /*0080*/  LDG.E R11, desc[UR6][R6.64] ;  /* 0x00000006060b7981 */ /* 0x004ea8000c1e1900 */
[----:B------:R-:W3:Y:S04]  /*0090*/  LDG.E R24, desc[UR6][R6.64+0x400] ;  /* 0x0004000606187981 */ /* 0x000ee8000c1e1900 */
[----:B------:R-:W4:Y:S04]  /*00a0*/  LDG.E R27, desc[UR6][R6.64+0x800] ;  /* 0x00080006061b7981 */ /* 0x000f28000c1e1900 */
[----:B------:R-:W5:Y:S04]  /*00b0*/  LDG.E R12, desc[UR6][R6.64+0xc00] ;  /* 0x000c0006060c7981 */ /* 0x000f68000c1e1900 */
        /* <DEDUP_REMOVED lines=13> */
[----:B------:R-:W5:Y:S01]  /*0190*/  LDG.E R25, desc[UR6][R6.64+0x4400] ;  /* 0x0044000606197981 */ /* 0x000f62000c1e1900 */
[----:B--2---:R-:W-:-:S03]  /*01a0*/  FADD R23, RZ, R11 ;  /* 0x0000000bff177221 */ /* 0x004fc60000000000 */
[----:B------:R-:W2:Y:S01]  /*01b0*/  LDG.E R11, desc[UR6][R6.64+0x4800] ;  /* 0x00480006060b7981 */ /* 0x000ea2000c1e1900 */
[----:B---3--:R-:W-:-:S03]  /*01c0*/  FADD R24, R23, R24 ;  /* 0x0000001817187221 */ /* 0x008fc60000000000 */
[----:B------:R-:W3:Y:S01]  /*01d0*/  LDG.E R23, desc[UR6][R6.64+0x4c00] ;  /* 0x004c000606177981 */ /* 0x000ee2000c1e1900 */
[----:B----4-:R-:W-:-:S03]  /*01e0*/  FADD R27, R24, R27 ;  /* 0x0000001b181b7221 */ /* 0x010fc60000000000 */
[----:B------:R-:W4:Y:S01]  /*01f0*/  LDG.E R24, desc[UR6][R6.64+0x5000] ;  /* 0x0050000606187981 */ /* 0x000f22000c1e1900 */
[----:B-----5:R-:W-:-:S03]  /*0200*/  FADD R26, R27, R12 ;  /* 0x0000000c1b1a7221 */ /* 0x020fc60000000000 */
[----:B------:R-:W5:Y:S01]  /*0210*/  LDG.E R12, desc[UR6][R6.64+0x5400] ;  /* 0x00540006060c7981 */ /* 0x000f62000c1e1900 */
[----:B------:R-:W-:-:S03]  /*0220*/  FADD R27, R26, R13 ;  /* 0x0000000d1a1b7221 */ /* 0x000fc60000000000 */
        /* <DEDUP_REMOVED lines=27> */
[----:B--2---:R-:W-:-:S03]  /*03e0*/  FADD R26, R26, R11 ;  /* 0x0000000b1a1a7221 */ /* 0x004fc60000000000 */
        /* <DEDUP_REMOVED lines=143> */
[----:B------:R-:W-:-:S03]  /*0ce0*/  IADD3 R29, PT, PT, R5, 0x7d00, RZ ;  /* 0x00007d00051d7810 */ /* 0x000fc60007ffe0ff */
[----:B------:R-:W5:Y:S04]  /*0cf0*/  LDG.E R25, desc[UR6][R6.64+0x1e800] ;  /* 0x01e8000606197981 */ /* 0x000f68000c1e1900 */
[----:B------:R-:W5:Y:S01]  /*0d00*/  LDG.E R27, desc[UR6][R6.64+0x1f000] ;  /* 0x01f00006061b7981 */ /* 0x000f62000c1e1900 */
[----:B--2---:R-:W-:-:S03]  /*0d10*/  FADD R28, R28, R11 ;  /* 0x0000000b1c1c7221 */ /* 0x004fc60000000000 */
[----:B------:R-:W2:Y:S01]  /*0d20*/  LDG.E R11, desc[UR6][R6.64+0x1b000] ;  /* 0x01b00006060b7981 */ /* 0x000ea2000c1e1900 */
[----:B---3--:R-:W-:-:S03]  /*0d30*/  FADD R23, R28, R23 ;  /* 0x000000171c177221 */ /* 0x008fc60000000000 */
[----:B------:R-:W3:Y:S01]  /*0d40*/  LDG.E R28, desc[UR6][R6.64+0x1ec00] ;  /* 0x01ec0006061c7981 */ /* 0x000ee2000c1e1900 */
[----:B----4-:R-:W-:-:S04]  /*0d50*/  FADD R23, R23, R24 ;  /* 0x0000001817177221 */ /* 0x010fc80000000000 */
[----:B-----5:R-:W-:Y:S02]  /*0d60*/  FADD R24, R23, R12 ;  /* 0x0000000c17187221 */ /* 0x020fe40000000000 */
[----:B------:R-:W4:Y:S02]  /*0d70*/  LDG.E R12, desc[UR6][R6.64+0x1b400] ;  /* 0x01b40006060c7981 */ /* 0x000f24000c1e1900 */
[----:B------:R-:W-:Y:S02]  /*0d80*/  FADD R23, R24, R13 ;  /* 0x0000000d18177221 */ /* 0x000fe40000000000 */
[----:B------:R-:W5:Y:S02]  /*0d90*/  LDG.E R13, desc[UR6][R6.64+0x1b800] ;  /* 0x01b80006060d7981 */ /* 0x000f64000c1e1900 */
[----:B------:R-:W-:Y:S02]  /*0da0*/  FADD R24, R23, R14 ;  /* 0x0000000e17187221 */ /* 0x000fe40000000000 */
[----:B------:R-:W3:Y:S02]  /*0db0*/  LDG.E R14, desc[UR6][R6.64+0x1bc00] ;  /* 0x01bc0006060e7981 */ /* 0x000ee4000c1e1900 */
[----:B------:R-:W-:-:S02]  /*0dc0*/  FADD R23, R24, R15 ;  /* 0x0000000f18177221 */ /* 0x000fc40000000000 */
[----:B------:R-:W3:Y:S02]  /*0dd0*/  LDG.E R15, desc[UR6][R6.64+0x1c000] ;  /* 0x01c00006060f7981 */ /* 0x000ee4000c1e1900 */
[----:B------:R-:W-:Y:S02]  /*0de0*/  FADD R24, R23, R16 ;  /* 0x0000001017187221 */ /* 0x000fe40000000000 */
[----:B------:R-:W3:Y:S02]  /*0df0*/  LDG.E R16, desc[UR6][R6.64+0x1c400] ;  /* 0x01c4000606107981 */ /* 0x000ee4000c1e1900 */
        /* <DEDUP_REMOVED lines=16> */
[----:B------:R-:W-:-:S04]  /*0f00*/  FADD R9, R9, R4 ;  /* 0x0000000409097221 */ /* 0x000fc80000000000 */
[----:B------:R-:W-:Y:S01]  /*0f10*/  FADD R26, R9, R26 ;  /* 0x0000001a091a7221 */ /* 0x000fe20000000000 */
[----:B------:R-:W-:Y:S01]  /*0f20*/  IMAD.WIDE.U32 R8, R29, 0x4, R2 ;  /* 0x000000041d087825 */ /* 0x000fe200078e0002 */
[----:B------:R-:W-:-:S05]  /*0f30*/  IADD3 R29, PT, PT, R5, 0x7e00, RZ ;  /* 0x00007e00051d7810 */ /* 0x000fca0007ffe0ff */
[----:B------:R0:W3:Y:S02]  /*0f40*/  LDG.E R8, desc[UR6][R8.64] ;  /* 0x0000000608087981 */ /* 0x0000e4000c1e1900 */
[----:B0-----:R-:W-:Y:S01]  /*0f50*/  IADD3 R9, PT, PT, R5, 0x7f00, RZ ;  /* 0x00007f0005097810 */ /* 0x001fe20007ffe0ff */
[----:B------:R-:W-:-:S04]  /*0f60*/  IMAD.WIDE.U32 R4, R29, 0x4, R2 ;  /* 0x000000041d047825 */ /* 0x000fc800078e0002 */
[----:B------:R-:W-:Y:S02]  /*0f70*/  IMAD.WIDE.U32 R2, R9, 0x4, R2 ;  /* 0x0000000409027825 */ /* 0x000fe400078e0002 */
[----:B------:R-:W3:Y:S04]  /*0f80*/  LDG.E R4, desc[UR6][R4.64] ;  /* 0x0000000604047981 */ /* 0x000ee8000c1e1900 */
[----:B------:R0:W3:Y:S01]  /*0f90*/  LDG.E R2, desc[UR6][R2.64] ;  /* 0x0000000602027981 */ /* 0x0000e2000c1e1900 */
[----:B------:R-:W1:Y:S01]  /*0fa0*/  S2UR UR5, SR_CgaCtaId ;  /* 0x00000000000579c3 */ /* 0x000e620000008800 */
[----:B------:R-:W-:Y:S02]  /*0fb0*/  UMOV UR4, 0x400 ;  /* 0x0000040000047882 */ /* 0x000fe40000000000 */
[----:B-1----:R-:W-:-:S06]  /*0fc0*/  ULEA UR4, UR5, UR4, 0x18 ;  /* 0x0000000405047291 */ /* 0x002fcc000f8ec0ff */
[C---:B0-----:R-:W-:Y:S02]  /*0fd0*/  LEA R3, R10.reuse, UR4, 0x2 ;  /* 0x000000040a037c11 */ /* 0x041fe4000f8e10ff */
[C---:B------:R-:W-:Y:S02]  /*0fe0*/  ISETP.GT.U32.AND P1, PT, R10.reuse, 0x7f, PT ;  /* 0x0000007f0a00780c */ /* 0x040fe40003f24070 */
[----:B------:R-:W-:Y:S01]  /*0ff0*/  ISETP.GT.U32.AND P0, PT, R10, 0x3f, PT ;  /* 0x0000003f0a00780c */ /* 0x000fe20003f04070 */
[----:B--2---:R-:W-:-:S04]  /*1000*/  FADD R11, R26, R11 ;  /* 0x0000000b1a0b7221 */ /* 0x004fc80000000000 */
[----:B----4-:R-:W-:-:S04]  /*1010*/  FADD R12, R11, R12 ;  /* 0x0000000c0b0c7221 */ /* 0x010fc80000000000 */
[----:B-----5:R-:W-:-:S04]  /*1020*/  FADD R13, R12, R13 ;  /* 0x0000000d0c0d7221 */ /* 0x020fc80000000000 */
[----:B---3--:R-:W-:-:S04]  /*1030*/  FADD R14, R13, R14 ;  /* 0x0000000e0d0e7221 */ /* 0x008fc80000000000 */
[----:B------:R-:W-:-:S04]  /*1040*/  FADD R15, R14, R15 ;  /* 0x0000000f0e0f7221 */ /* 0x000fc80000000000 */
        /* <DEDUP_REMOVED lines=14> */
[----:B------:R-:W-:-:S05]  /*1130*/  FADD R2, R27, R2 ;  /* 0x000000021b027221 */ /* 0x000fca0000000000 */
[----:B------:R-:W-:Y:S01]  /*1140*/  STS [R3], R2 ;  /* 0x0000000203007388 */ /* 0x000fe20000000800 */
[----:B------:R-:W-:Y:S06]  /*1150*/  BAR.SYNC.DEFER_BLOCKING 0x0 ;  /* 0x0000000000007b1d */ /* 0x000fec0000010000 */
[----:B------:R-:W-:Y:S04]  /*1160*/  @!P1 LDS R4, [R3+0x200] ;  /* 0x0002000003049984 */ /* 0x000fe80000000800 */
[----:B------:R-:W0:Y:S02]  /*1170*/  @!P1 LDS R5, [R3] ;  /* 0x0000000003059984 */ /* 0x000e240000000800 */
[----:B0-----:R-:W-:-:S05]  /*1180*/  @!P1 FADD R4, R4, R5 ;  /* 0x0000000504049221 */ /* 0x001fca0000000000 */
[----:B------:R-:W-:Y:S01]  /*1190*/  @!P1 STS [R3], R4 ;  /* 0x0000000403009388 */ /* 0x000fe20000000800 */
[----:B------:R-:W-:Y:S06]  /*11a0*/  BAR.SYNC.DEFER_BLOCKING 0x0 ;  /* 0x0000000000007b1d */ /* 0x000fec0000010000 */
[----:B------:R-:W-:Y:S04]  /*11b0*/  @!P0 LDS R5, [R3+0x100] ;  /* 0x0001000003058984 */ /* 0x000fe80000000800 */
[----:B------:R-:W0:Y:S01]  /*11c0*/  @!P0 LDS R6, [R3] ;  /* 0x0000000003068984 */ /* 0x000e220000000800 */
[----:B------:R-:W-:Y:S01]  /*11d0*/  ISETP.GT.U32.AND P1, PT, R10, 0x1f, PT ;  /* 0x0000001f0a00780c */ /* 0x000fe20003f24070 */
[----:B0-----:R-:W-:-:S05]  /*11e0*/  @!P0 FADD R6, R5, R6 ;  /* 0x0000000605068221 */ /* 0x001fca0000000000 */
[----:B------:R0:W-:Y:S01]  /*11f0*/  @!P0 STS [R3], R6 ;  /* 0x0000000603008388 */ /* 0x0001e20000000800 */
[----:B------:R-:W-:Y:S06]  /*1200*/  BAR.SYNC.DEFER_BLOCKING 0x0 ;  /* 0x0000000000007b1d */ /* 0x000fec0000010000 */
[----:B------:R-:W-:Y:S05]  /*1210*/  @P1 EXIT ;  /* 0x000000000000194d */ /* 0x000fea0003800000 */
[----:B------:R-:W-:Y:S01]  /*1220*/  LDS R2, [R3+0x80] ;  /* 0x0000800003027984 */ /* 0x000fe20000000800 */
[----:B------:R-:W-:-:S03]  /*1230*/  ISETP.NE.AND P0, PT, R10, RZ, PT ;  /* 0x000000ff0a00720c */ /* 0x000fc60003f05270 */
[----:B------:R-:W1:Y:S02]  /*1240*/  LDS R5, [R3] ;  /* 0x0000000003057984 */ /* 0x000e640000000800 */
[----:B-1----:R-:W-:-:S05]  /*1250*/  FADD R2, R2, R5 ;  /* 0x0000000502027221 */ /* 0x002fca0000000000 */
[----:B------:R-:W-:Y:S04]  /*1260*/  STS [R3], R2 ;  /* 0x0000000203007388 */ /* 0x000fe80000000800 */
[----:B------:R-:W-:Y:S04]  /*1270*/  LDS R4, [R3+0x40] ;  /* 0x0000400003047984 */ /* 0x000fe80000000800 */
[----:B------:R-:W1:Y:S02]  /*1280*/  LDS R5, [R3] ;  /* 0x0000000003057984 */ /* 0x000e640000000800 */
[----:B-1----:R-:W-:-:S05]  /*1290*/  FADD R4, R4, R5 ;  /* 0x0000000504047221 */ /* 0x002fca0000000000 */
[----:B------:R-:W-:Y:S04]  /*12a0*/  STS [R3], R4 ;  /* 0x0000000403007388 */ /* 0x000fe80000000800 */
[----:B------:R-:W-:Y:S04]  /*12b0*/  LDS R5, [R3+0x20] ;  /* 0x0000200003057984 */ /* 0x000fe80000000800 */
[----:B0-----:R-:W0:Y:S02]  /*12c0*/  LDS R6, [R3] ;  /* 0x0000000003067984 */ /* 0x001e240000000800 */
[----:B0-----:R-:W-:-:S05]  /*12d0*/  FADD R6, R5, R6 ;  /* 0x0000000605067221 */ /* 0x001fca0000000000 */
[----:B------:R-:W-:Y:S04]  /*12e0*/  STS [R3], R6 ;  /* 0x0000000603007388 */ /* 0x000fe80000000800 */
[----:B------:R-:W-:Y:S04]  /*12f0*/  LDS R5, [R3+0x10] ;  /* 0x0000100003057984 */ /* 0x000fe80000000800 */
[----:B------:R-:W0:Y:S02]  /*1300*/  LDS R8, [R3] ;  /* 0x0000000003087984 */ /* 0x000e240000000800 */
        /* <DEDUP_REMOVED lines=9> */
[----:B------:R0:W-:Y:S01]  /*13a0*/  STS [R3], R4 ;  /* 0x0000000403007388 */ /* 0x0001e20000000800 */
[----:B------:R-:W-:Y:S05]  /*13b0*/  @P0 EXIT ;  /* 0x000000000000094d */ /* 0x000fea0003800000 */
[----:B------:R-:W1:Y:S01]  /*13c0*/  LDS R5, [UR4] ;  /* 0x00000004ff057984 */ /* 0x000e620008000800 */
[----:B0-----:R-:W0:Y:S02]  /*13d0*/  LDC.64 R2, c[0x0][0x388] ;  /* 0x0000e200ff027b82 */ /* 0x001e240000000a00 */
[----:B0-----:R-:W-:-:S05]  /*13e0*/  IMAD.WIDE.U32 R2, R0, 0x4, R2 ;  /* 0x0000000400027825 */ /* 0x001fca00078e0002 */
[----:B-1----:R-:W-:Y:S01]  /*13f0*/  STG.E desc[UR6][R2.64], R5 ;  /* 0x0000000502007986 */ /* 0x002fe2000c101906 */
[----:B------:R-:W-:Y:S05]  /*1400*/  EXIT ;  /* 0x000000000000794d */ /* 0x000fea0003800000 */
.L_x_0:
[----:B------:R-:W-:-:S00]  /*1410*/  BRA `(.L_x_0) ;  /* 0xfffffffc00fc7947 */ /* 0x000fc0000383ffff */
[----:B------:R-:W-:-:S00]  /*1420*/  NOP ;  /* 0x0000000000007918 */ /* 0x000fc00000000000 */
        /* <DEDUP_REMOVED lines=13> */
.L_x_1:


//--------------------- .nv.shared._Z6reduceILj256ELi128EEvPfS0_j --------------------------
	.section	.nv.shared._Z6reduceILj256ELi128EEvPfS0_j,"aw",@nobits
	.sectionflags	@""
	.align	4
.nv.shared._Z6reduceILj256ELi128EEvPfS0_j:
	.zero		2048


//--------------------- .nv.shared.reserved.0     --------------------------
	.section	.nv.shared.reserved.0,"aw",@nobits
	.weak		__nv_reservedSMEM_offset_0_alias
	.size		__nv_reservedSMEM_offset_0_alias, 0, 64
	.other		__nv_reservedSMEM_offset_0_alias,@"STO_CUDA_RESERVED_SHARED STV_DEFAULT"
__nv_reservedSMEM_offset_0_alias:
	.zero		0
	.zero		64


//--------------------- .nv.constant0._Z6reduceILj256ELi128EEvPfS0_j --------------------------
	.section	.nv.constant0._Z6reduceILj256ELi128EEvPfS0_j,"a",@progbits
	.sectionflags	@""
	.align	4
.nv.constant0._Z6reduceILj256ELi128EEvPfS0_j:
	.zero		916


//--------------------- SYMBOLS --------------------------

	.type		.nv.reservedSmem.offset0,@object
	.size		.nv.reservedSmem.offset0,0x4
	.type		.nv.reservedSmem.cap,@object
	.size		.nv.reservedSmem.cap,0x4
